//
// Generated by NVIDIA NVVM Compiler
//
// Compiler Build ID: CL-36424714
// Cuda compilation tools, release 13.0, V13.0.88
// Based on NVVM 20.0.0
//

.version 9.0
.target sm_100
.address_size 64

	// .globl	_Z9CountWordPKciS0_iPi

.visible .entry _Z9CountWordPKciS0_iPi(
	.param .u64 .ptr .align 1 _Z9CountWordPKciS0_iPi_param_0,
	.param .u32 _Z9CountWordPKciS0_iPi_param_1,
	.param .u64 .ptr .align 1 _Z9CountWordPKciS0_iPi_param_2,
	.param .u32 _Z9CountWordPKciS0_iPi_param_3,
	.param .u64 .ptr .align 1 _Z9CountWordPKciS0_iPi_param_4
)
{
	.reg .pred 	%p<4>;
	.reg .b16 	%rs<3>;
	.reg .b32 	%r<12>;
	.reg .b64 	%rd<11>;

	ld.param.u64 	%rd3, [_Z9CountWordPKciS0_iPi_param_0];
	ld.param.u64 	%rd4, [_Z9CountWordPKciS0_iPi_param_2];
	ld.param.u32 	%r4, [_Z9CountWordPKciS0_iPi_param_3];
	ld.param.u64 	%rd5, [_Z9CountWordPKciS0_iPi_param_4];
	setp.lt.s32 	%p1, %r4, 1;
	@%p1 bra 	$L__BB0_4;
	mov.u32 	%r6, %ctaid.x;
	mov.u32 	%r7, %ntid.x;
	mov.u32 	%r8, %tid.x;
	mad.lo.s32 	%r1, %r7, %r6, %r8;
	cvta.to.global.u64 	%rd1, %rd3;
	cvta.to.global.u64 	%rd2, %rd4;
	mov.b32 	%r11, 0;
	bra.uni 	$L__BB0_3;
$L__BB0_2:
	add.s32 	%r11, %r11, 1;
	setp.eq.s32 	%p3, %r11, %r4;
	@%p3 bra 	$L__BB0_4;
$L__BB0_3:
	add.s32 	%r9, %r1, %r11;
	cvt.s64.s32 	%rd6, %r9;
	add.s64 	%rd7, %rd1, %rd6;
	ld.global.u8 	%rs1, [%rd7];
	cvt.u64.u32 	%rd8, %r11;
	add.s64 	%rd9, %rd2, %rd8;
	ld.global.u8 	%rs2, [%rd9];
	setp.eq.s16 	%p2, %rs1, %rs2;
	@%p2 bra 	$L__BB0_2;
	bra.uni 	$L__BB0_5;
$L__BB0_4:
	cvta.to.global.u64 	%rd10, %rd5;
	atom.global.add.u32 	%r10, [%rd10], 1;
$L__BB0_5:
	ret;

}


// ===== COMPILED SASS (sm_100) =====

	.target	sm_100

	.elftype	@"ET_EXEC"


//--------------------- .note.nv.tkinfo           --------------------------
	.section	.note.nv.tkinfo,"",@"SHT_NOTE"
	.sectionflags	@"SHF_NOTE_NV_TKINFO"
	.tkinfo
        /*0018*/ 	.word	0x00000002
        /*0030*/ 	.string	""
        /*0030*/ 	.string	"ptxas"
        /*0030*/ 	.string	"Cuda compilation tools, release 13.0, V13.0.88"
        /*0030*/ 	.string	"Build cuda_13.0.r13.0/compiler.36424714_0"
        /*0030*/ 	.string	"-arch sm_100 -m 64 "



//--------------------- .note.nv.cuinfo           --------------------------
	.section	.note.nv.cuinfo,"",@"SHT_NOTE"
	.sectionflags	@"SHF_NOTE_NV_CUINFO"
        /*0018*/ 	.short	0x0002
        /*001a*/ 	.short	0x0064
        /*001c*/ 	.short	0x0082
	.zero		2


//--------------------- .nv.info                  --------------------------
	.section	.nv.info,"",@"SHT_CUDA_INFO"
	.align	4


	//----- nvinfo : EIATTR_REGCOUNT
	.align		4
        /*0000*/ 	.byte	0x04, 0x2f
        /*0002*/ 	.short	(.L_1 - .L_0)
	.align		4
.L_0:
        /*0004*/ 	.word	index@(_Z9CountWordPKciS0_iPi)
        /*0008*/ 	.word	0x00000008


	//----- nvinfo : EIATTR_FRAME_SIZE
	.align		4
.L_1:
        /*000c*/ 	.byte	0x04, 0x11
        /*000e*/ 	.short	(.L_3 - .L_2)
	.align		4
.L_2:
        /*0010*/ 	.word	index@(_Z9CountWordPKciS0_iPi)
        /*0014*/ 	.word	0x00000000


	//----- nvinfo : EIATTR_MIN_STACK_SIZE
	.align		4
.L_3:
        /*0018*/ 	.byte	0x04, 0x12
        /*001a*/ 	.short	(.L_5 - .L_4)
	.align		4
.L_4:
        /*001c*/ 	.word	index@(_Z9CountWordPKciS0_iPi)
        /*0020*/ 	.word	0x00000000
.L_5:


//--------------------- .nv.compat                --------------------------
	.section	.nv.compat,"",@"SHT_CUDA_COMPAT_INFO"
	.align	4
        /*0000*/ 	.byte	0x02, 0x09, 0x00, 0x00, 0x02, 0x02, 0x01, 0x00, 0x02, 0x05, 0x05, 0x00, 0x03, 0x07, 0x01, 0x01
        /*0010*/ 	.byte	0x02, 0x03, 0x00, 0x00, 0x02, 0x06, 0x01, 0x00, 0x04, 0x0b, 0x08, 0x00, 0x09, 0x00, 0x00, 0x00
        /*0020*/ 	.byte	0x00, 0x00, 0x00, 0x00


//--------------------- .nv.info._Z9CountWordPKciS0_iPi --------------------------
	.section	.nv.info._Z9CountWordPKciS0_iPi,"",@"SHT_CUDA_INFO"
	.sectionflags	@""
	.align	4


	//----- nvinfo : EIATTR_CUDA_API_VERSION
	.align		4
        /*0000*/ 	.byte	0x04, 0x37
        /*0002*/ 	.short	(.L_7 - .L_6)
.L_6:
        /*0004*/ 	.word	0x00000082


	//----- nvinfo : EIATTR_KPARAM_INFO
	.align		4
.L_7:
        /*0008*/ 	.byte	0x04, 0x17
        /*000a*/ 	.short	(.L_9 - .L_8)
.L_8:
        /*000c*/ 	.word	0x00000000
        /*0010*/ 	.short	0x0004
        /*0012*/ 	.short	0x0020
        /*0014*/ 	.byte	0x00, 0xf5, 0x21, 0x00


	//----- nvinfo : EIATTR_KPARAM_INFO
	.align		4
.L_9:
        /*0018*/ 	.byte	0x04, 0x17
        /*001a*/ 	.short	(.L_11 - .L_10)
.L_10:
        /*001c*/ 	.word	0x00000000
        /*0020*/ 	.short	0x0003
        /*0022*/ 	.short	0x0018
        /*0024*/ 	.byte	0x00, 0xf0, 0x11, 0x00


	//----- nvinfo : EIATTR_KPARAM_INFO
	.align		4
.L_11:
        /*0028*/ 	.byte	0x04, 0x17
        /*002a*/ 	.short	(.L_13 - .L_12)
.L_12:
        /*002c*/ 	.word	0x00000000
        /*0030*/ 	.short	0x0002
        /*0032*/ 	.short	0x0010
        /*0034*/ 	.byte	0x00, 0xf5, 0x21, 0x00


	//----- nvinfo : EIATTR_KPARAM_INFO
	.align		4
.L_13:
        /*0038*/ 	.byte	0x04, 0x17
        /*003a*/ 	.short	(.L_15 - .L_14)
.L_14:
        /*003c*/ 	.word	0x00000000
        /*0040*/ 	.short	0x0001
        /*0042*/ 	.short	0x0008
        /*0044*/ 	.byte	0x00, 0xf0, 0x11, 0x00


	//----- nvinfo : EIATTR_KPARAM_INFO
	.align		4
.L_15:
        /*0048*/ 	.byte	0x04, 0x17
        /*004a*/ 	.short	(.L_17 - .L_16)
.L_16:
        /*004c*/ 	.word	0x00000000
        /*0050*/ 	.short	0x0000
        /*0052*/ 	.short	0x0000
        /*0054*/ 	.byte	0x00, 0xf5, 0x21, 0x00


	//----- nvinfo : EIATTR_SPARSE_MMA_MASK
	.align		4
.L_17:
        /*0058*/ 	.byte	0x03, 0x50
        /*005a*/ 	.short	0x0000


	//----- nvinfo : EIATTR_MAXREG_COUNT
	.align		4
        /*005c*/ 	.byte	0x03, 0x1b
        /*005e*/ 	.short	0x00ff


	//----- nvinfo : EIATTR_MERCURY_ISA_VERSION
	.align		4
        /*0060*/ 	.byte	0x03, 0x5f
        /*0062*/ 	.short	0x0101


	//----- nvinfo : EIATTR_INT_WARP_WIDE_INSTR_OFFSETS
	.align		4
        /*0064*/ 	.byte	0x04, 0x31
        /*0066*/ 	.short	(.L_19 - .L_18)


	//   ....[0]....
.L_18:
        /*0068*/ 	.word	0x000001d0


	//----- nvinfo : EIATTR_VRC_CTA_INIT_COUNT
	.align		4
.L_19:
        /*006c*/ 	.byte	0x02, 0x4a
	.zero		1
	.zero		1


	//----- nvinfo : EIATTR_EXIT_INSTR_OFFSETS
	.align		4
        /*0070*/ 	.byte	0x04, 0x1c
        /*0072*/ 	.short	(.L_21 - .L_20)


	//   ....[0]....
.L_20:
        /*0074*/ 	.word	0x00000190


	//   ....[1]....
        /*0078*/ 	.word	0x00000220


	//----- nvinfo : EIATTR_CBANK_PARAM_SIZE
	.align		4
.L_21:
        /*007c*/ 	.byte	0x03, 0x19
        /*007e*/ 	.short	0x0028


	//----- nvinfo : EIATTR_PARAM_CBANK
	.align		4
        /*0080*/ 	.byte	0x04, 0x0a
        /*0082*/ 	.short	(.L_23 - .L_22)
	.align		4
.L_22:
        /*0084*/ 	.word	index@(.nv.constant0._Z9CountWordPKciS0_iPi)
        /*0088*/ 	.short	0x0380
        /*008a*/ 	.short	0x0028


	//----- nvinfo : EIATTR_SW_WAR
	.align		4
.L_23:
        /*008c*/ 	.byte	0x04, 0x36
        /*008e*/ 	.short	(.L_25 - .L_24)
.L_24:
        /*0090*/ 	.word	0x00000008
.L_25:


//--------------------- .nv.callgraph             --------------------------
	.section	.nv.callgraph,"",@"SHT_CUDA_CALLGRAPH"
	.align	4
	.sectionentsize	8
	.align		4
        /*0000*/ 	.word	0x00000000
	.align		4
        /*0004*/ 	.word	0xffffffff
	.align		4
        /*0008*/ 	.word	0x00000000
	.align		4
        /*000c*/ 	.word	0xfffffffe
	.align		4
        /*0010*/ 	.word	0x00000000
	.align		4
        /*0014*/ 	.word	0xfffffffd
	.align		4
        /*0018*/ 	.word	0x00000000
	.align		4
        /*001c*/ 	.word	0xfffffffc


//--------------------- .text._Z9CountWordPKciS0_iPi --------------------------
	.section	.text._Z9CountWordPKciS0_iPi,"ax",@progbits
	.align	128
        .global         _Z9CountWordPKciS0_iPi
        .type           _Z9CountWordPKciS0_iPi,@function
        .size           _Z9CountWordPKciS0_iPi,(.L_x_3 - _Z9CountWordPKciS0_iPi)
        .other          _Z9CountWordPKciS0_iPi,@"STO_CUDA_ENTRY STV_DEFAULT"
_Z9CountWordPKciS0_iPi:
.text._Z9CountWordPKciS0_iPi:
[----:B------:R-:W-:Y:S01]  /*0000*/  LDC R1, c[0x0][0x37c] ;  /* 0x0000df00ff017b82 */ /* 0x000fe20000000800 */
[----:B------:R-:W0:Y:S01]  /*0010*/  LDCU UR4, c[0x0][0x398] ;  /* 0x00007300ff0477ac */ /* 0x000e220008000800 */
[----:B------:R-:W1:Y:S01]  /*0020*/  LDCU.64 UR6, c[0x0][0x358] ;  /* 0x00006b00ff0677ac */ /* 0x000e620008000a00 */
[----:B0-----:R-:W-:-:S09]  /*0030*/  UISETP.GE.AND UP0, UPT, UR4, 0x1, UPT ;  /* 0x000000010400788c */ /* 0x001fd2000bf06270 */
[----:B-1----:R-:W-:Y:S05]  /*0040*/  BRA.U !UP0, `(.L_x_0) ;  /* 0x0000000108587547 */ /* 0x002fea000b800000 */
[----:B------:R-:W0:Y:S01]  /*0050*/  S2R R3, SR_TID.X ;  /* 0x0000000000037919 */ /* 0x000e220000002100 */
[----:B------:R-:W0:Y:S01]  /*0060*/  S2UR UR4, SR_CTAID.X ;  /* 0x00000000000479c3 */ /* 0x000e220000002500 */
[----:B------:R-:W1:Y:S01]  /*0070*/  LDCU UR9, c[0x0][0x398] ;  /* 0x00007300ff0977ac */ /* 0x000e620008000800 */
[----:B------:R-:W2:Y:S06]  /*0080*/  LDCU.64 UR10, c[0x0][0x380] ;  /* 0x00007000ff0a77ac */ /* 0x000eac0008000a00 */
[----:B------:R-:W0:Y:S01]  /*0090*/  LDC R0, c[0x0][0x360] ;  /* 0x0000d800ff007b82 */ /* 0x000e220000000800 */
[----:B------:R-:W3:Y:S01]  /*00a0*/  LDCU.64 UR12, c[0x0][0x390] ;  /* 0x00007200ff0c77ac */ /* 0x000ee20008000a00 */
[----:B0-----:R-:W-:Y:S01]  /*00b0*/  IMAD R0, R0, UR4, R3 ;  /* 0x0000000400007c24 */ /* 0x001fe2000f8e0203 */
[----:B-123--:R-:W-:-:S06]  /*00c0*/  UMOV UR4, URZ ;  /* 0x000000ff00047c82 */ /* 0x00efcc0008000000 */
.L_x_1:
[----:B------:R-:W-:Y:S02]  /*00d0*/  UIADD3 UR5, UP0, UPT, UR4, UR12, URZ ;  /* 0x0000000c04057290 */ /* 0x000fe4000ff1e0ff */
[----:B------:R-:W-:Y:S02]  /*00e0*/  VIADD R3, R0, UR4 ;  /* 0x0000000400037c36 */ /* 0x000fe40008000000 */
[----:B------:R-:W-:-:S03]  /*00f0*/  UIADD3.X UR8, UPT, UPT, URZ, UR13, URZ, UP0, !UPT ;  /* 0x0000000dff087290 */ /* 0x000fc600087fe4ff */
[C---:B------:R-:W-:Y:S01]  /*0100*/  IADD3 R2, P0, PT, R3.reuse, UR10, RZ ;  /* 0x0000000a03027c10 */ /* 0x040fe2000ff1e0ff */
[----:B------:R-:W-:Y:S02]  /*0110*/  IMAD.U32 R4, RZ, RZ, UR5 ;  /* 0x00000005ff047e24 */ /* 0x000fe4000f8e00ff */
[----:B------:R-:W-:Y:S01]  /*0120*/  IMAD.U32 R5, RZ, RZ, UR8 ;  /* 0x00000008ff057e24 */ /* 0x000fe2000f8e00ff */
[----:B------:R-:W-:-:S05]  /*0130*/  LEA.HI.X.SX32 R3, R3, UR11, 0x1, P0 ;  /* 0x0000000b03037c11 */ /* 0x000fca00080f0eff */
[----:B------:R-:W2:Y:S04]  /*0140*/  LDG.E.U8 R2, desc[UR6][R2.64] ;  /* 0x0000000602027981 */ /* 0x000ea8000c1e1100 */
[----:B------:R-:W2:Y:S01]  /*0150*/  LDG.E.U8 R5, desc[UR6][R4.64] ;  /* 0x0000000604057981 */ /* 0x000ea2000c1e1100 */
[----:B------:R-:W-:-:S04]  /*0160*/  UIADD3 UR4, UPT, UPT, UR4, 0x1, URZ ;  /* 0x0000000104047890 */ /* 0x000fc8000fffe0ff */
[----:B------:R-:W-:Y:S01]  /*0170*/  UISETP.NE.AND UP0, UPT, UR4, UR9, UPT ;  /* 0x000000090400728c */ /* 0x000fe2000bf05270 */
[----:B--2---:R-:W-:-:S13]  /*0180*/  ISETP.NE.AND P0, PT, R2, R5, PT ;  /* 0x000000050200720c */ /* 0x004fda0003f05270 */
[----:B------:R-:W-:Y:S05]  /*0190*/  @P0 EXIT ;  /* 0x000000000000094d */ /* 0x000fea0003800000 */
[----:B------:R-:W-:Y:S05]  /*01a0*/  BRA.U UP0, `(.L_x_1) ;  /* 0xfffffffd00c87547 */ /* 0x000fea000b83ffff */
.L_x_0:
[----:B------:R-:W0:Y:S01]  /*01b0*/  S2R R0, SR_LANEID ;  /* 0x0000000000007919 */ /* 0x000e220000000000 */
[----:B------:R-:W1:Y:S01]  /*01c0*/  LDC.64 R2, c[0x0][0x3a0] ;  /* 0x0000e800ff027b82 */ /* 0x000e620000000a00 */
[----:B------:R-:W-:Y:S02]  /*01d0*/  VOTEU.ANY UR5, UPT, PT ;  /* 0x0000000000057886 */ /* 0x000fe400038e0100 */
[----:B------:R-:W-:Y:S02]  /*01e0*/  UFLO.U32 UR8, UR5 ;  /* 0x00000005000872bd */ /* 0x000fe400080e0000 */
[----:B------:R-:W1:Y:S04]  /*01f0*/  POPC R5, UR5 ;  /* 0x0000000500057d09 */ /* 0x000e680008000000 */
[----:B0-----:R-:W-:-:S13]  /*0200*/  ISETP.EQ.U32.AND P0, PT, R0, UR8, PT ;  /* 0x0000000800007c0c */ /* 0x001fda000bf02070 */
[----:B-1----:R-:W-:Y:S01]  /*0210*/  @P0 REDG.E.ADD.STRONG.GPU desc[UR6][R2.64], R5 ;  /* 0x000000050200098e */ /* 0x002fe2000c12e106 */
[----:B------:R-:W-:Y:S05]  /*0220*/  EXIT ;  /* 0x000000000000794d */ /* 0x000fea0003800000 */
.L_x_2:
[----:B------:R-:W-:-:S00]  /*0230*/  BRA `(.L_x_2) ;  /* 0xfffffffc00fc7947 */ /* 0x000fc0000383ffff */
[----:B------:R-:W-:-:S00]  /*0240*/  NOP ;  /* 0x0000000000007918 */ /* 0x000fc00000000000 */
        /* <DEDUP_REMOVED lines=11> */
.L_x_3:


//--------------------- .nv.shared.reserved.0     --------------------------
	.section	.nv.shared.reserved.0,"aw",@nobits
	.weak		__nv_reservedSMEM_offset_0_alias
	.size		__nv_reservedSMEM_offset_0_alias, 0, 64
	.other		__nv_reservedSMEM_offset_0_alias,@"STO_CUDA_RESERVED_SHARED STV_DEFAULT"
__nv_reservedSMEM_offset_0_alias:
	.zero		0
	.zero		64


//--------------------- .nv.constant0._Z9CountWordPKciS0_iPi --------------------------
	.section	.nv.constant0._Z9CountWordPKciS0_iPi,"a",@progbits
	.sectionflags	@""
	.align	4
.nv.constant0._Z9CountWordPKciS0_iPi:
	.zero		936


//--------------------- SYMBOLS --------------------------

	.type		.nv.reservedSmem.offset0,@object
	.size		.nv.reservedSmem.offset0,0x4
